//
// Generated by NVIDIA NVVM Compiler
//
// Compiler Build ID: CL-36424714
// Cuda compilation tools, release 13.0, V13.0.88
// Based on NVVM 20.0.0
//

.version 9.0
.target sm_100
.address_size 64

	// .globl	_Z5m_addPA1000_fS0_S0_ii

.visible .entry _Z5m_addPA1000_fS0_S0_ii(
	.param .u64 .ptr .align 1 _Z5m_addPA1000_fS0_S0_ii_param_0,
	.param .u64 .ptr .align 1 _Z5m_addPA1000_fS0_S0_ii_param_1,
	.param .u64 .ptr .align 1 _Z5m_addPA1000_fS0_S0_ii_param_2,
	.param .u32 _Z5m_addPA1000_fS0_S0_ii_param_3,
	.param .u32 _Z5m_addPA1000_fS0_S0_ii_param_4
)
{
	.reg .pred 	%p<4>;
	.reg .b32 	%r<11>;
	.reg .b32 	%f<4>;
	.reg .b64 	%rd<15>;

	ld.param.u64 	%rd1, [_Z5m_addPA1000_fS0_S0_ii_param_0];
	ld.param.u64 	%rd2, [_Z5m_addPA1000_fS0_S0_ii_param_1];
	ld.param.u64 	%rd3, [_Z5m_addPA1000_fS0_S0_ii_param_2];
	ld.param.u32 	%r3, [_Z5m_addPA1000_fS0_S0_ii_param_3];
	ld.param.u32 	%r4, [_Z5m_addPA1000_fS0_S0_ii_param_4];
	mov.u32 	%r6, %tid.x;
	mov.u32 	%r7, %ctaid.x;
	add.s32 	%r1, %r6, %r7;
	mov.u32 	%r8, %tid.y;
	mov.u32 	%r9, %ctaid.y;
	add.s32 	%r10, %r8, %r9;
	setp.ge.s32 	%p1, %r1, %r3;
	setp.ge.s32 	%p2, %r10, %r4;
	or.pred  	%p3, %p1, %p2;
	@%p3 bra 	$L__BB0_2;
	cvta.to.global.u64 	%rd4, %rd2;
	cvta.to.global.u64 	%rd5, %rd3;
	cvta.to.global.u64 	%rd6, %rd1;
	mul.wide.s32 	%rd7, %r1, 4000;
	add.s64 	%rd8, %rd4, %rd7;
	mul.wide.u32 	%rd9, %r10, 4;
	add.s64 	%rd10, %rd8, %rd9;
	ld.global.f32 	%f1, [%rd10];
	add.s64 	%rd11, %rd5, %rd7;
	add.s64 	%rd12, %rd11, %rd9;
	ld.global.f32 	%f2, [%rd12];
	add.f32 	%f3, %f1, %f2;
	add.s64 	%rd13, %rd6, %rd7;
	add.s64 	%rd14, %rd13, %rd9;
	st.global.f32 	[%rd14], %f3;
$L__BB0_2:
	ret;

}


// ===== COMPILED SASS (sm_100) =====

	.target	sm_100

	.elftype	@"ET_EXEC"


//--------------------- .note.nv.tkinfo           --------------------------
	.section	.note.nv.tkinfo,"",@"SHT_NOTE"
	.sectionflags	@"SHF_NOTE_NV_TKINFO"
	.tkinfo
        /*0018*/ 	.word	0x00000002
        /*0030*/ 	.string	""
        /*0030*/ 	.string	"ptxas"
        /*0030*/ 	.string	"Cuda compilation tools, release 13.0, V13.0.88"
        /*0030*/ 	.string	"Build cuda_13.0.r13.0/compiler.36424714_0"
        /*0030*/ 	.string	"-arch sm_100 -m 64 "



//--------------------- .note.nv.cuinfo           --------------------------
	.section	.note.nv.cuinfo,"",@"SHT_NOTE"
	.sectionflags	@"SHF_NOTE_NV_CUINFO"
        /*0018*/ 	.short	0x0002
        /*001a*/ 	.short	0x0064
        /*001c*/ 	.short	0x0082
	.zero		2


//--------------------- .nv.info                  --------------------------
	.section	.nv.info,"",@"SHT_CUDA_INFO"
	.align	4


	//----- nvinfo : EIATTR_REGCOUNT
	.align		4
        /*0000*/ 	.byte	0x04, 0x2f
        /*0002*/ 	.short	(.L_1 - .L_0)
	.align		4
.L_0:
        /*0004*/ 	.word	index@(_Z5m_addPA1000_fS0_S0_ii)
        /*0008*/ 	.word	0x0000000e


	//----- nvinfo : EIATTR_FRAME_SIZE
	.align		4
.L_1:
        /*000c*/ 	.byte	0x04, 0x11
        /*000e*/ 	.short	(.L_3 - .L_2)
	.align		4
.L_2:
        /*0010*/ 	.word	index@(_Z5m_addPA1000_fS0_S0_ii)
        /*0014*/ 	.word	0x00000000


	//----- nvinfo : EIATTR_MIN_STACK_SIZE
	.align		4
.L_3:
        /*0018*/ 	.byte	0x04, 0x12
        /*001a*/ 	.short	(.L_5 - .L_4)
	.align		4
.L_4:
        /*001c*/ 	.word	index@(_Z5m_addPA1000_fS0_S0_ii)
        /*0020*/ 	.word	0x00000000
.L_5:


//--------------------- .nv.compat                --------------------------
	.section	.nv.compat,"",@"SHT_CUDA_COMPAT_INFO"
	.align	4
        /*0000*/ 	.byte	0x02, 0x09, 0x00, 0x00, 0x02, 0x02, 0x01, 0x00, 0x02, 0x05, 0x05, 0x00, 0x03, 0x07, 0x01, 0x01
        /*0010*/ 	.byte	0x02, 0x03, 0x00, 0x00, 0x02, 0x06, 0x01, 0x00, 0x04, 0x0b, 0x08, 0x00, 0x09, 0x00, 0x00, 0x00
        /*0020*/ 	.byte	0x00, 0x00, 0x00, 0x00


//--------------------- .nv.info._Z5m_addPA1000_fS0_S0_ii --------------------------
	.section	.nv.info._Z5m_addPA1000_fS0_S0_ii,"",@"SHT_CUDA_INFO"
	.sectionflags	@""
	.align	4


	//----- nvinfo : EIATTR_CUDA_API_VERSION
	.align		4
        /*0000*/ 	.byte	0x04, 0x37
        /*0002*/ 	.short	(.L_7 - .L_6)
.L_6:
        /*0004*/ 	.word	0x00000082


	//----- nvinfo : EIATTR_KPARAM_INFO
	.align		4
.L_7:
        /*0008*/ 	.byte	0x04, 0x17
        /*000a*/ 	.short	(.L_9 - .L_8)
.L_8:
        /*000c*/ 	.word	0x00000000
        /*0010*/ 	.short	0x0004
        /*0012*/ 	.short	0x001c
        /*0014*/ 	.byte	0x00, 0xf0, 0x11, 0x00


	//----- nvinfo : EIATTR_KPARAM_INFO
	.align		4
.L_9:
        /*0018*/ 	.byte	0x04, 0x17
        /*001a*/ 	.short	(.L_11 - .L_10)
.L_10:
        /*001c*/ 	.word	0x00000000
        /*0020*/ 	.short	0x0003
        /*0022*/ 	.short	0x0018
        /*0024*/ 	.byte	0x00, 0xf0, 0x11, 0x00


	//----- nvinfo : EIATTR_KPARAM_INFO
	.align		4
.L_11:
        /*0028*/ 	.byte	0x04, 0x17
        /*002a*/ 	.short	(.L_13 - .L_12)
.L_12:
        /*002c*/ 	.word	0x00000000
        /*0030*/ 	.short	0x0002
        /*0032*/ 	.short	0x0010
        /*0034*/ 	.byte	0x00, 0xf5, 0x21, 0x00


	//----- nvinfo : EIATTR_KPARAM_INFO
	.align		4
.L_13:
        /*0038*/ 	.byte	0x04, 0x17
        /*003a*/ 	.short	(.L_15 - .L_14)
.L_14:
        /*003c*/ 	.word	0x00000000
        /*0040*/ 	.short	0x0001
        /*0042*/ 	.short	0x0008
        /*0044*/ 	.byte	0x00, 0xf5, 0x21, 0x00


	//----- nvinfo : EIATTR_KPARAM_INFO
	.align		4
.L_15:
        /*0048*/ 	.byte	0x04, 0x17
        /*004a*/ 	.short	(.L_17 - .L_16)
.L_16:
        /*004c*/ 	.word	0x00000000
        /*0050*/ 	.short	0x0000
        /*0052*/ 	.short	0x0000
        /*0054*/ 	.byte	0x00, 0xf5, 0x21, 0x00


	//----- nvinfo : EIATTR_SPARSE_MMA_MASK
	.align		4
.L_17:
        /*0058*/ 	.byte	0x03, 0x50
        /*005a*/ 	.short	0x0000


	//----- nvinfo : EIATTR_MAXREG_COUNT
	.align		4
        /*005c*/ 	.byte	0x03, 0x1b
        /*005e*/ 	.short	0x00ff


	//----- nvinfo : EIATTR_MERCURY_ISA_VERSION
	.align		4
        /*0060*/ 	.byte	0x03, 0x5f
        /*0062*/ 	.short	0x0101


	//----- nvinfo : EIATTR_VRC_CTA_INIT_COUNT
	.align		4
        /*0064*/ 	.byte	0x02, 0x4a
	.zero		1
	.zero		1


	//----- nvinfo : EIATTR_EXIT_INSTR_OFFSETS
	.align		4
        /*0068*/ 	.byte	0x04, 0x1c
        /*006a*/ 	.short	(.L_19 - .L_18)


	//   ....[0]....
.L_18:
        /*006c*/ 	.word	0x000000a0


	//   ....[1]....
        /*0070*/ 	.word	0x00000190


	//----- nvinfo : EIATTR_CBANK_PARAM_SIZE
	.align		4
.L_19:
        /*0074*/ 	.byte	0x03, 0x19
        /*0076*/ 	.short	0x0020


	//----- nvinfo : EIATTR_PARAM_CBANK
	.align		4
        /*0078*/ 	.byte	0x04, 0x0a
        /*007a*/ 	.short	(.L_21 - .L_20)
	.align		4
.L_20:
        /*007c*/ 	.word	index@(.nv.constant0._Z5m_addPA1000_fS0_S0_ii)
        /*0080*/ 	.short	0x0380
        /*0082*/ 	.short	0x0020


	//----- nvinfo : EIATTR_SW_WAR
	.align		4
.L_21:
        /*0084*/ 	.byte	0x04, 0x36
        /*0086*/ 	.short	(.L_23 - .L_22)
.L_22:
        /*0088*/ 	.word	0x00000008
.L_23:


//--------------------- .nv.callgraph             --------------------------
	.section	.nv.callgraph,"",@"SHT_CUDA_CALLGRAPH"
	.align	4
	.sectionentsize	8
	.align		4
        /*0000*/ 	.word	0x00000000
	.align		4
        /*0004*/ 	.word	0xffffffff
	.align		4
        /*0008*/ 	.word	0x00000000
	.align		4
        /*000c*/ 	.word	0xfffffffe
	.align		4
        /*0010*/ 	.word	0x00000000
	.align		4
        /*0014*/ 	.word	0xfffffffd
	.align		4
        /*0018*/ 	.word	0x00000000
	.align		4
        /*001c*/ 	.word	0xfffffffc


//--------------------- .text._Z5m_addPA1000_fS0_S0_ii --------------------------
	.section	.text._Z5m_addPA1000_fS0_S0_ii,"ax",@progbits
	.align	128
        .global         _Z5m_addPA1000_fS0_S0_ii
        .type           _Z5m_addPA1000_fS0_S0_ii,@function
        .size           _Z5m_addPA1000_fS0_S0_ii,(.L_x_1 - _Z5m_addPA1000_fS0_S0_ii)
        .other          _Z5m_addPA1000_fS0_S0_ii,@"STO_CUDA_ENTRY STV_DEFAULT"
_Z5m_addPA1000_fS0_S0_ii:
.text._Z5m_addPA1000_fS0_S0_ii:
[----:B------:R-:W-:Y:S01]  /*0000*/  LDC R1, c[0x0][0x37c] ;  /* 0x0000df00ff017b82 */ /* 0x000fe20000000800 */
[----:B------:R-:W0:Y:S07]  /*0010*/  S2R R11, SR_TID.Y ;  /* 0x00000000000b7919 */ /* 0x000e2e0000002200 */
[----:B------:R-:W0:Y:S01]  /*0020*/  S2UR UR5, SR_CTAID.Y ;  /* 0x00000000000579c3 */ /* 0x000e220000002600 */
[----:B------:R-:W1:Y:S01]  /*0030*/  LDCU.64 UR6, c[0x0][0x398] ;  /* 0x00007300ff0677ac */ /* 0x000e620008000a00 */
[----:B------:R-:W2:Y:S06]  /*0040*/  S2R R9, SR_TID.X ;  /* 0x0000000000097919 */ /* 0x000eac0000002100 */
[----:B------:R-:W2:Y:S01]  /*0050*/  S2UR UR4, SR_CTAID.X ;  /* 0x00000000000479c3 */ /* 0x000ea20000002500 */
[----:B0-----:R-:W-:-:S02]  /*0060*/  IADD3 R11, PT, PT, R11, UR5, RZ ;  /* 0x000000050b0b7c10 */ /* 0x001fc4000fffe0ff */
[----:B--2---:R-:W-:Y:S02]  /*0070*/  IADD3 R9, PT, PT, R9, UR4, RZ ;  /* 0x0000000409097c10 */ /* 0x004fe4000fffe0ff */
[----:B-1----:R-:W-:-:S04]  /*0080*/  ISETP.GE.AND P0, PT, R11, UR7, PT ;  /* 0x000000070b007c0c */ /* 0x002fc8000bf06270 */
[----:B------:R-:W-:-:S13]  /*0090*/  ISETP.GE.OR P0, PT, R9, UR6, P0 ;  /* 0x0000000609007c0c */ /* 0x000fda0008706670 */
[----:B------:R-:W-:Y:S05]  /*00a0*/  @P0 EXIT ;  /* 0x000000000000094d */ /* 0x000fea0003800000 */
[----:B------:R-:W0:Y:S01]  /*00b0*/  LDC.64 R2, c[0x0][0x388] ;  /* 0x0000e200ff027b82 */ /* 0x000e220000000a00 */
[----:B------:R-:W1:Y:S07]  /*00c0*/  LDCU.64 UR4, c[0x0][0x358] ;  /* 0x00006b00ff0477ac */ /* 0x000e6e0008000a00 */
[----:B------:R-:W2:Y:S08]  /*00d0*/  LDC.64 R4, c[0x0][0x390] ;  /* 0x0000e400ff047b82 */ /* 0x000eb00000000a00 */
[----:B------:R-:W3:Y:S01]  /*00e0*/  LDC.64 R6, c[0x0][0x380] ;  /* 0x0000e000ff067b82 */ /* 0x000ee20000000a00 */
[----:B0-----:R-:W-:-:S04]  /*00f0*/  IMAD.WIDE R2, R9, 0xfa0, R2 ;  /* 0x00000fa009027825 */ /* 0x001fc800078e0202 */
[----:B------:R-:W-:-:S04]  /*0100*/  IMAD.WIDE.U32 R2, R11, 0x4, R2 ;  /* 0x000000040b027825 */ /* 0x000fc800078e0002 */
[----:B--2---:R-:W-:Y:S02]  /*0110*/  IMAD.WIDE R4, R9, 0xfa0, R4 ;  /* 0x00000fa009047825 */ /* 0x004fe400078e0204 */
[----:B-1----:R-:W2:Y:S02]  /*0120*/  LDG.E R2, desc[UR4][R2.64] ;  /* 0x0000000402027981 */ /* 0x002ea4000c1e1900 */
[----:B------:R-:W-:-:S06]  /*0130*/  IMAD.WIDE.U32 R4, R11, 0x4, R4 ;  /* 0x000000040b047825 */ /* 0x000fcc00078e0004 */
[----:B------:R-:W2:Y:S01]  /*0140*/  LDG.E R5, desc[UR4][R4.64] ;  /* 0x0000000404057981 */ /* 0x000ea2000c1e1900 */
[----:B---3--:R-:W-:-:S04]  /*0150*/  IMAD.WIDE R6, R9, 0xfa0, R6 ;  /* 0x00000fa009067825 */ /* 0x008fc800078e0206 */
[----:B------:R-:W-:-:S04]  /*0160*/  IMAD.WIDE.U32 R6, R11, 0x4, R6 ;  /* 0x000000040b067825 */ /* 0x000fc800078e0006 */
[----:B--2---:R-:W-:-:S05]  /*0170*/  FADD R9, R2, R5 ;  /* 0x0000000502097221 */ /* 0x004fca0000000000 */
[----:B------:R-:W-:Y:S01]  /*0180*/  STG.E desc[UR4][R6.64], R9 ;  /* 0x0000000906007986 */ /* 0x000fe2000c101904 */
[----:B------:R-:W-:Y:S05]  /*0190*/  EXIT ;  /* 0x000000000000794d */ /* 0x000fea0003800000 */
.L_x_0:
[----:B------:R-:W-:-:S00]  /*01a0*/  BRA `(.L_x_0) ;  /* 0xfffffffc00fc7947 */ /* 0x000fc0000383ffff */
[----:B------:R-:W-:-:S00]  /*01b0*/  NOP ;  /* 0x0000000000007918 */ /* 0x000fc00000000000 */
        /* <DEDUP_REMOVED lines=12> */
.L_x_1:


//--------------------- .nv.shared.reserved.0     --------------------------
	.section	.nv.shared.reserved.0,"aw",@nobits
	.weak		__nv_reservedSMEM_offset_0_alias
	.size		__nv_reservedSMEM_offset_0_alias, 0, 64
	.other		__nv_reservedSMEM_offset_0_alias,@"STO_CUDA_RESERVED_SHARED STV_DEFAULT"
__nv_reservedSMEM_offset_0_alias:
	.zero		0
	.zero		64


//--------------------- .nv.constant0._Z5m_addPA1000_fS0_S0_ii --------------------------
	.section	.nv.constant0._Z5m_addPA1000_fS0_S0_ii,"a",@progbits
	.sectionflags	@""
	.align	4
.nv.constant0._Z5m_addPA1000_fS0_S0_ii:
	.zero		928


//--------------------- SYMBOLS --------------------------

	.type		.nv.reservedSmem.offset0,@object
	.size		.nv.reservedSmem.offset0,0x4
